	.headerflags	@"EF_CUDA_TEXMODE_UNIFIED EF_CUDA_64BIT_ADDRESS EF_CUDA_ACCELERATORS EF_CUDA_SM90 EF_CUDA_VIRTUAL_SM(EF_CUDA_SM90)"
	.elftype	@"ET_EXEC"


//--------------------- .nv.info                  --------------------------
	.section	.nv.info,"",@"SHT_CUDA_INFO"
	.align	4


	//----- nvinfo : EIATTR_REGCOUNT
	.align		4
        /*0000*/ 	.byte	0x04, 0x2f
        /*0002*/ 	.short	(.L_1 - .L_0)
	.align		4
.L_0:
        /*0004*/ 	.word	index@(triton_poi_fused_cat_relu_threshold_backward_2)
        /*0008*/ 	.word	0x0000000e


	//----- nvinfo : EIATTR_MIN_STACK_SIZE
	.align		4
.L_1:
        /*000c*/ 	.byte	0x04, 0x12
        /*000e*/ 	.short	(.L_3 - .L_2)
	.align		4
.L_2:
        /*0010*/ 	.word	index@(triton_poi_fused_cat_relu_threshold_backward_2)
        /*0014*/ 	.word	0x00000000


	//----- nvinfo : EIATTR_FRAME_SIZE
	.align		4
.L_3:
        /*0018*/ 	.byte	0x04, 0x11
        /*001a*/ 	.short	(.L_5 - .L_4)
	.align		4
.L_4:
        /*001c*/ 	.word	index@(triton_poi_fused_cat_relu_threshold_backward_2)
        /*0020*/ 	.word	0x00000000


	//----- nvinfo : EIATTR_MIN_STACK_SIZE
	.align		4
.L_5:
        /*0024*/ 	.byte	0x04, 0x12
        /*0026*/ 	.short	(.L_7 - .L_6)
	.align		4
.L_6:
        /*0028*/ 	.word	index@(triton_poi_fused_cat_relu_threshold_backward_2)
        /*002c*/ 	.word	0x00000000
.L_7:


//--------------------- .nv.info.triton_poi_fused_cat_relu_threshold_backward_2 --------------------------
	.section	.nv.info.triton_poi_fused_cat_relu_threshold_backward_2,"",@"SHT_CUDA_INFO"
	.sectionflags	@""
	.align	4


	//----- nvinfo : EIATTR_CUDA_API_VERSION
	.align		4
        /*0000*/ 	.byte	0x04, 0x37
        /*0002*/ 	.short	(.L_9 - .L_8)
.L_8:
        /*0004*/ 	.word	0x0000007c


	//----- nvinfo : EIATTR_KPARAM_INFO
	.align		4
.L_9:
        /*0008*/ 	.byte	0x04, 0x17
        /*000a*/ 	.short	(.L_11 - .L_10)
.L_10:
        /*000c*/ 	.word	0x00000000
        /*0010*/ 	.short	0x0004
        /*0012*/ 	.short	0x0020
        /*0014*/ 	.byte	0x00, 0xf0, 0x11, 0x00


	//----- nvinfo : EIATTR_KPARAM_INFO
	.align		4
.L_11:
        /*0018*/ 	.byte	0x04, 0x17
        /*001a*/ 	.short	(.L_13 - .L_12)
.L_12:
        /*001c*/ 	.word	0x00000000
        /*0020*/ 	.short	0x0003
        /*0022*/ 	.short	0x0018
        /*0024*/ 	.byte	0x00, 0xf4, 0x21, 0x00


	//----- nvinfo : EIATTR_KPARAM_INFO
	.align		4
.L_13:
        /*0028*/ 	.byte	0x04, 0x17
        /*002a*/ 	.short	(.L_15 - .L_14)
.L_14:
        /*002c*/ 	.word	0x00000000
        /*0030*/ 	.short	0x0002
        /*0032*/ 	.short	0x0010
        /*0034*/ 	.byte	0x00, 0xf4, 0x21, 0x00


	//----- nvinfo : EIATTR_KPARAM_INFO
	.align		4
.L_15:
        /*0038*/ 	.byte	0x04, 0x17
        /*003a*/ 	.short	(.L_17 - .L_16)
.L_16:
        /*003c*/ 	.word	0x00000000
        /*0040*/ 	.short	0x0001
        /*0042*/ 	.short	0x0008
        /*0044*/ 	.byte	0x00, 0xf4, 0x21, 0x00


	//----- nvinfo : EIATTR_KPARAM_INFO
	.align		4
.L_17:
        /*0048*/ 	.byte	0x04, 0x17
        /*004a*/ 	.short	(.L_19 - .L_18)
.L_18:
        /*004c*/ 	.word	0x00000000
        /*0050*/ 	.short	0x0000
        /*0052*/ 	.short	0x0000
        /*0054*/ 	.byte	0x00, 0xf4, 0x21, 0x00


	//----- nvinfo : EIATTR_SPARSE_MMA_MASK
	.align		4
.L_19:
        /*0058*/ 	.byte	0x03, 0x50
        /*005a*/ 	.short	0x0000


	//----- nvinfo : EIATTR_MAXREG_COUNT
	.align		4
        /*005c*/ 	.byte	0x03, 0x1b
        /*005e*/ 	.short	0x00ff


	//----- nvinfo : EIATTR_EXIT_INSTR_OFFSETS
	.align		4
        /*0060*/ 	.byte	0x04, 0x1c
        /*0062*/ 	.short	(.L_21 - .L_20)


	//   ....[0]....
.L_20:
        /*0064*/ 	.word	0x000002d0


	//   ....[1]....
        /*0068*/ 	.word	0x000002f0


	//----- nvinfo : EIATTR_REQNTID
	.align		4
.L_21:
        /*006c*/ 	.byte	0x04, 0x10
        /*006e*/ 	.short	(.L_23 - .L_22)
.L_22:
        /*0070*/ 	.word	0x00000080
        /*0074*/ 	.word	0x00000001
        /*0078*/ 	.word	0x00000001


	//----- nvinfo : EIATTR_CBANK_PARAM_SIZE
	.align		4
.L_23:
        /*007c*/ 	.byte	0x03, 0x19
        /*007e*/ 	.short	0x0024


	//----- nvinfo : EIATTR_PARAM_CBANK
	.align		4
        /*0080*/ 	.byte	0x04, 0x0a
        /*0082*/ 	.short	(.L_25 - .L_24)
	.align		4
.L_24:
        /*0084*/ 	.word	index@(.nv.constant0.triton_poi_fused_cat_relu_threshold_backward_2)
        /*0088*/ 	.short	0x0210
        /*008a*/ 	.short	0x0024


	//----- nvinfo : EIATTR_SW_WAR
	.align		4
.L_25:
        /*008c*/ 	.byte	0x04, 0x36
        /*008e*/ 	.short	(.L_27 - .L_26)
.L_26:
        /*0090*/ 	.word	0x00000008
.L_27:


//--------------------- .nv.callgraph             --------------------------
	.section	.nv.callgraph,"",@"SHT_CUDA_CALLGRAPH"
	.align	4
	.sectionentsize	8
	.align		4
        /*0000*/ 	.word	0x00000000
	.align		4
        /*0004*/ 	.word	0xffffffff
	.align		4
        /*0008*/ 	.word	0x00000000
	.align		4
        /*000c*/ 	.word	0xfffffffe
	.align		4
        /*0010*/ 	.word	0x00000000
	.align		4
        /*0014*/ 	.word	0xfffffffd
	.align		4
        /*0018*/ 	.word	0x00000000
	.align		4
        /*001c*/ 	.word	0xfffffffc


//--------------------- .text.triton_poi_fused_cat_relu_threshold_backward_2 --------------------------
	.section	.text.triton_poi_fused_cat_relu_threshold_backward_2,"ax",@progbits
	.align	128
        .global         triton_poi_fused_cat_relu_threshold_backward_2
        .type           triton_poi_fused_cat_relu_threshold_backward_2,@function
        .size           triton_poi_fused_cat_relu_threshold_backward_2,(.L_x_1 - triton_poi_fused_cat_relu_threshold_backward_2)
        .other          triton_poi_fused_cat_relu_threshold_backward_2,@"STO_CUDA_ENTRY STV_DEFAULT"
triton_poi_fused_cat_relu_threshold_backward_2:
.text.triton_poi_fused_cat_relu_threshold_backward_2:
[----:B------:R-:W0:Y:S02]  /*0000*/  LDC R1, c[0x0][0x28] ;  /* 0x00000a00ff017b82 */ /* 0x000e240000000800 */
[----:B------:R-:W1:Y:S01]  /*0010*/  S2R R0, SR_TID.X ;  /* 0x0000000000007919 */ /* 0x000e620000002100 */
[----:B------:R-:W2:Y:S01]  /*0020*/  LDC.64 R4, c[0x0][0x218] ;  /* 0x00008600ff047b82 */ /* 0x000ea20000000a00 */
[----:B------:R-:W-:Y:S01]  /*0030*/  IMAD.MOV.U32 R10, RZ, RZ, RZ ;  /* 0x000000ffff0a7224 */ /* 0x000fe200078e00ff */
[----:B------:R-:W-:Y:S01]  /*0040*/  ULDC.64 UR4, c[0x0][0x208] ;  /* 0x0000820000047ab9 */ /* 0x000fe20000000a00 */
[----:B------:R-:W3:Y:S01]  /*0050*/  S2R R3, SR_CTAID.X ;  /* 0x0000000000037919 */ /* 0x000ee20000002500 */
[----:B------:R-:W-:Y:S01]  /*0060*/  ULDC.64 UR6, c[0x0][0x228] ;  /* 0x00008a0000067ab9 */ /* 0x000fe20000000a00 */
[----:B-1----:R-:W-:Y:S02]  /*0070*/  LOP3.LUT R0, R0, 0x7f, RZ, 0xc0, !PT ;  /* 0x0000007f00007812 */ /* 0x002fe400078ec0ff */
[----:B---3--:R-:W-:-:S03]  /*0080*/  SHF.R.S32.HI R2, RZ, 0x18, R3 ;  /* 0x00000018ff027819 */ /* 0x008fc60000011403 */
[----:B------:R-:W-:Y:S01]  /*0090*/  IMAD R0, R3, 0x80, R0 ;  /* 0x0000008003007824 */ /* 0x000fe200078e0200 */
[----:B------:R-:W-:-:S04]  /*00a0*/  SGXT R3, R2, 0x1 ;  /* 0x000000010203781a */ /* 0x000fc80000000200 */
[----:B------:R-:W-:Y:S02]  /*00b0*/  SHF.R.S32.HI R9, RZ, 0x1f, R0 ;  /* 0x0000001fff097819 */ /* 0x000fe40000011400 */
[-C--:B------:R-:W-:Y:S02]  /*00c0*/  LEA.HI R3, R3, R0.reuse, RZ, 0x4 ;  /* 0x0000000003037211 */ /* 0x080fe400078f20ff */
[----:B------:R-:W-:Y:S02]  /*00d0*/  LEA.HI R9, R9, R0, RZ, 0x7 ;  /* 0x0000000009097211 */ /* 0x000fe400078f38ff */
[----:B------:R-:W-:Y:S02]  /*00e0*/  SHF.R.S32.HI R6, RZ, 0x4, R3 ;  /* 0x00000004ff067819 */ /* 0x000fe40000011403 */
[----:B------:R-:W1:Y:S01]  /*00f0*/  LDC.64 R2, c[0x0][0x210] ;  /* 0x00008400ff027b82 */ /* 0x000e620000000a00 */
[----:B------:R-:W-:Y:S02]  /*0100*/  SHF.R.S32.HI R9, RZ, 0x7, R9 ;  /* 0x00000007ff097819 */ /* 0x000fe40000011409 */
[----:B------:R-:W-:-:S02]  /*0110*/  LEA.HI R7, R6, R6, RZ, 0x3 ;  /* 0x0000000606077211 */ /* 0x000fc400078f18ff */
[----:B------:R-:W-:Y:S01]  /*0120*/  ISETP.GE.AND P0, PT, R0, 0x200, PT ;  /* 0x000002000000780c */ /* 0x000fe20003f06270 */
[----:B------:R-:W-:Y:S01]  /*0130*/  IMAD R9, R9, -0x40, R0 ;  /* 0xffffffc009097824 */ /* 0x000fe200078e0200 */
[----:B------:R-:W-:-:S03]  /*0140*/  LOP3.LUT R7, R7, 0xfffffff8, RZ, 0xc0, !PT ;  /* 0xfffffff807077812 */ /* 0x000fc600078ec0ff */
[----:B--2---:R-:W-:Y:S02]  /*0150*/  IMAD.WIDE R4, R9, 0x4, R4 ;  /* 0x0000000409047825 */ /* 0x004fe400078e0204 */
[----:B------:R-:W2:Y:S02]  /*0160*/  LDC.64 R8, c[0x0][0x220] ;  /* 0x00008800ff087b82 */ /* 0x000ea40000000a00 */
[----:B------:R-:W-:Y:S02]  /*0170*/  IMAD.IADD R7, R6, 0x1, -R7 ;  /* 0x0000000106077824 */ /* 0x000fe400078e0a07 */
[----:B------:R-:W-:-:S03]  /*0180*/  IMAD.MOV.U32 R6, RZ, RZ, RZ ;  /* 0x000000ffff067224 */ /* 0x000fc600078e00ff */
[C---:B------:R-:W-:Y:S02]  /*0190*/  ISETP.GE.AND P3, PT, R7.reuse, 0x4, PT ;  /* 0x000000040700780c */ /* 0x040fe40003f66270 */
[----:B------:R-:W-:Y:S02]  /*01a0*/  ISETP.GT.AND P2, PT, R7, 0x3, !P0 ;  /* 0x000000030700780c */ /* 0x000fe40004744270 */
[C---:B------:R-:W-:Y:S01]  /*01b0*/  ISETP.LT.AND P1, PT, R0.reuse, 0x200, !P3 ;  /* 0x000002000000780c */ /* 0x040fe20005f21270 */
[----:B-1----:R-:W-:-:S04]  /*01c0*/  IMAD.WIDE R2, R0, 0x4, R2 ;  /* 0x0000000400027825 */ /* 0x002fc800078e0202 */
[----:B------:R-:W-:-:S06]  /*01d0*/  IMAD.MOV.U32 R7, RZ, RZ, RZ ;  /* 0x000000ffff077224 */ /* 0x000fcc00078e00ff */
[----:B------:R-:W3:Y:S04]  /*01e0*/  @P2 LDG.E R7, desc[UR4][R2.64] ;  /* 0x0000000402072981 */ /* 0x000ee8000c1e1900 */
[----:B------:R2:W4:Y:S04]  /*01f0*/  @P1 LDG.E R10, desc[UR4][R4.64] ;  /* 0x00000004040a1981 */ /* 0x000528000c1e1900 */
[----:B------:R-:W5:Y:S01]  /*0200*/  @P1 LDG.E R6, desc[UR4][R2.64] ;  /* 0x0000000402061981 */ /* 0x000f62000c1e1900 */
[----:B--2---:R-:W-:Y:S01]  /*0210*/  IMAD.WIDE R4, R0, 0x4, R8 ;  /* 0x0000000400047825 */ /* 0x004fe200078e0208 */
[----:B----4-:R-:W-:-:S02]  /*0220*/  SEL R10, R10, RZ, P1 ;  /* 0x000000ff0a0a7207 */ /* 0x010fc40000800000 */
[----:B-----5:R-:W-:-:S05]  /*0230*/  SEL R11, R6, RZ, P1 ;  /* 0x000000ff060b7207 */ /* 0x020fca0000800000 */
[----:B------:R-:W-:Y:S01]  /*0240*/  FADD R10, R11, R10 ;  /* 0x0000000a0b0a7221 */ /* 0x000fe20000000000 */
[----:B---3--:R-:W-:-:S04]  /*0250*/  @P3 SEL R10, R7, RZ, P2 ;  /* 0x000000ff070a3207 */ /* 0x008fc80001000000 */
[----:B------:R-:W-:-:S04]  /*0260*/  FSETP.GEU.AND P1, PT, R10, RZ, PT ;  /* 0x000000ff0a00720b */ /* 0x000fc80003f2e000 */
[----:B------:R-:W-:Y:S02]  /*0270*/  FSEL R11, R10, RZ, P1 ;  /* 0x000000ff0a0b7208 */ /* 0x000fe40000800000 */
[----:B------:R-:W-:Y:S02]  /*0280*/  IADD3 R6, P1, R0, UR6, RZ ;  /* 0x0000000600067c10 */ /* 0x000fe4000ff3e0ff */
[----:B------:R-:W-:Y:S01]  /*0290*/  FSETP.GTU.AND P2, PT, R11, RZ, PT ;  /* 0x000000ff0b00720b */ /* 0x000fe20003f4c000 */
[----:B------:R1:W-:Y:S01]  /*02a0*/  @!P0 STG.E desc[UR4][R4.64], R11 ;  /* 0x0000000b04008986 */ /* 0x0003e2000c101904 */
[----:B------:R-:W-:Y:S02]  /*02b0*/  LEA.HI.X.SX32 R7, R0, UR7, 0x1, P1 ;  /* 0x0000000700077c11 */ /* 0x000fe400088f0eff */
[----:B------:R-:W-:Y:S01]  /*02c0*/  SEL R3, RZ, 0x1, P2 ;  /* 0x00000001ff037807 */ /* 0x000fe20001000000 */
[----:B------:R-:W-:Y:S08]  /*02d0*/  @P0 EXIT ;  /* 0x000000000000094d */ /* 0x000ff00003800000 */
[----:B------:R-:W-:Y:S01]  /*02e0*/  STG.E.U8 desc[UR4][R6.64], R3 ;  /* 0x0000000306007986 */ /* 0x000fe2000c101104 */
[----:B------:R-:W-:Y:S05]  /*02f0*/  EXIT ;  /* 0x000000000000794d */ /* 0x000fea0003800000 */
.L_x_0:
[----:B------:R-:W-:-:S00]  /*0300*/  BRA `(.L_x_0) ;  /* 0xfffffffc00fc7947 */ /* 0x000fc0000383ffff */
[----:B------:R-:W-:-:S00]  /*0310*/  NOP ;  /* 0x0000000000007918 */ /* 0x000fc00000000000 */
        /* <DEDUP_REMOVED lines=14> */
.L_x_1:


//--------------------- .nv.constant0.triton_poi_fused_cat_relu_threshold_backward_2 --------------------------
	.section	.nv.constant0.triton_poi_fused_cat_relu_threshold_backward_2,"a",@progbits
	.sectionflags	@""
	.align	4
.nv.constant0.triton_poi_fused_cat_relu_threshold_backward_2:
	.zero		564
